	.headerflags	@"EF_CUDA_TEXMODE_UNIFIED EF_CUDA_64BIT_ADDRESS EF_CUDA_ACCELERATORS EF_CUDA_SM90 EF_CUDA_VIRTUAL_SM(EF_CUDA_SM90)"
	.elftype	@"ET_EXEC"


//--------------------- .nv.info                  --------------------------
	.section	.nv.info,"",@"SHT_CUDA_INFO"
	.align	4


	//----- nvinfo : EIATTR_REGCOUNT
	.align		4
        /*0000*/ 	.byte	0x04, 0x2f
        /*0002*/ 	.short	(.L_1 - .L_0)
	.align		4
.L_0:
        /*0004*/ 	.word	index@(triton_poi_fused__native_batch_norm_legit_no_training_mul_sigmoid_35)
        /*0008*/ 	.word	0x0000001a


	//----- nvinfo : EIATTR_MIN_STACK_SIZE
	.align		4
.L_1:
        /*000c*/ 	.byte	0x04, 0x12
        /*000e*/ 	.short	(.L_3 - .L_2)
	.align		4
.L_2:
        /*0010*/ 	.word	index@(triton_poi_fused__native_batch_norm_legit_no_training_mul_sigmoid_35)
        /*0014*/ 	.word	0x00000000


	//----- nvinfo : EIATTR_FRAME_SIZE
	.align		4
.L_3:
        /*0018*/ 	.byte	0x04, 0x11
        /*001a*/ 	.short	(.L_5 - .L_4)
	.align		4
.L_4:
        /*001c*/ 	.word	index@(triton_poi_fused__native_batch_norm_legit_no_training_mul_sigmoid_35)
        /*0020*/ 	.word	0x00000000


	//----- nvinfo : EIATTR_MIN_STACK_SIZE
	.align		4
.L_5:
        /*0024*/ 	.byte	0x04, 0x12
        /*0026*/ 	.short	(.L_7 - .L_6)
	.align		4
.L_6:
        /*0028*/ 	.word	index@(triton_poi_fused__native_batch_norm_legit_no_training_mul_sigmoid_35)
        /*002c*/ 	.word	0x00000000
.L_7:


//--------------------- .nv.info.triton_poi_fused__native_batch_norm_legit_no_training_mul_sigmoid_35 --------------------------
	.section	.nv.info.triton_poi_fused__native_batch_norm_legit_no_training_mul_sigmoid_35,"",@"SHT_CUDA_INFO"
	.sectionflags	@""
	.align	4


	//----- nvinfo : EIATTR_CUDA_API_VERSION
	.align		4
        /*0000*/ 	.byte	0x04, 0x37
        /*0002*/ 	.short	(.L_9 - .L_8)
.L_8:
        /*0004*/ 	.word	0x0000007c


	//----- nvinfo : EIATTR_KPARAM_INFO
	.align		4
.L_9:
        /*0008*/ 	.byte	0x04, 0x17
        /*000a*/ 	.short	(.L_11 - .L_10)
.L_10:
        /*000c*/ 	.word	0x00000000
        /*0010*/ 	.short	0x0004
        /*0012*/ 	.short	0x001c
        /*0014*/ 	.byte	0x00, 0xf0, 0x11, 0x00


	//----- nvinfo : EIATTR_KPARAM_INFO
	.align		4
.L_11:
        /*0018*/ 	.byte	0x04, 0x17
        /*001a*/ 	.short	(.L_13 - .L_12)
.L_12:
        /*001c*/ 	.word	0x00000000
        /*0020*/ 	.short	0x0003
        /*0022*/ 	.short	0x0018
        /*0024*/ 	.byte	0x00, 0xf0, 0x11, 0x00


	//----- nvinfo : EIATTR_KPARAM_INFO
	.align		4
.L_13:
        /*0028*/ 	.byte	0x04, 0x17
        /*002a*/ 	.short	(.L_15 - .L_14)
.L_14:
        /*002c*/ 	.word	0x00000000
        /*0030*/ 	.short	0x0002
        /*0032*/ 	.short	0x0010
        /*0034*/ 	.byte	0x00, 0xf4, 0x21, 0x00


	//----- nvinfo : EIATTR_KPARAM_INFO
	.align		4
.L_15:
        /*0038*/ 	.byte	0x04, 0x17
        /*003a*/ 	.short	(.L_17 - .L_16)
.L_16:
        /*003c*/ 	.word	0x00000000
        /*0040*/ 	.short	0x0001
        /*0042*/ 	.short	0x0008
        /*0044*/ 	.byte	0x00, 0xf4, 0x21, 0x00


	//----- nvinfo : EIATTR_KPARAM_INFO
	.align		4
.L_17:
        /*0048*/ 	.byte	0x04, 0x17
        /*004a*/ 	.short	(.L_19 - .L_18)
.L_18:
        /*004c*/ 	.word	0x00000000
        /*0050*/ 	.short	0x0000
        /*0052*/ 	.short	0x0000
        /*0054*/ 	.byte	0x00, 0xf4, 0x21, 0x00


	//----- nvinfo : EIATTR_SPARSE_MMA_MASK
	.align		4
.L_19:
        /*0058*/ 	.byte	0x03, 0x50
        /*005a*/ 	.short	0x0000


	//----- nvinfo : EIATTR_MAXREG_COUNT
	.align		4
        /*005c*/ 	.byte	0x03, 0x1b
        /*005e*/ 	.short	0x00ff


	//----- nvinfo : EIATTR_EXIT_INSTR_OFFSETS
	.align		4
        /*0060*/ 	.byte	0x04, 0x1c
        /*0062*/ 	.short	(.L_21 - .L_20)


	//   ....[0]....
.L_20:
        /*0064*/ 	.word	0x00000650


	//   ....[1]....
        /*0068*/ 	.word	0x00000670


	//----- nvinfo : EIATTR_REQNTID
	.align		4
.L_21:
        /*006c*/ 	.byte	0x04, 0x10
        /*006e*/ 	.short	(.L_23 - .L_22)
.L_22:
        /*0070*/ 	.word	0x00000080
        /*0074*/ 	.word	0x00000001
        /*0078*/ 	.word	0x00000001


	//----- nvinfo : EIATTR_CBANK_PARAM_SIZE
	.align		4
.L_23:
        /*007c*/ 	.byte	0x03, 0x19
        /*007e*/ 	.short	0x0020


	//----- nvinfo : EIATTR_PARAM_CBANK
	.align		4
        /*0080*/ 	.byte	0x04, 0x0a
        /*0082*/ 	.short	(.L_25 - .L_24)
	.align		4
.L_24:
        /*0084*/ 	.word	index@(.nv.constant0.triton_poi_fused__native_batch_norm_legit_no_training_mul_sigmoid_35)
        /*0088*/ 	.short	0x0210
        /*008a*/ 	.short	0x0020


	//----- nvinfo : EIATTR_SW_WAR
	.align		4
.L_25:
        /*008c*/ 	.byte	0x04, 0x36
        /*008e*/ 	.short	(.L_27 - .L_26)
.L_26:
        /*0090*/ 	.word	0x00000008
.L_27:


//--------------------- .nv.callgraph             --------------------------
	.section	.nv.callgraph,"",@"SHT_CUDA_CALLGRAPH"
	.align	4
	.sectionentsize	8
	.align		4
        /*0000*/ 	.word	0x00000000
	.align		4
        /*0004*/ 	.word	0xffffffff
	.align		4
        /*0008*/ 	.word	0x00000000
	.align		4
        /*000c*/ 	.word	0xfffffffe
	.align		4
        /*0010*/ 	.word	0x00000000
	.align		4
        /*0014*/ 	.word	0xfffffffd
	.align		4
        /*0018*/ 	.word	0x00000000
	.align		4
        /*001c*/ 	.word	0xfffffffc


//--------------------- .text.triton_poi_fused__native_batch_norm_legit_no_training_mul_sigmoid_35 --------------------------
	.section	.text.triton_poi_fused__native_batch_norm_legit_no_training_mul_sigmoid_35,"ax",@progbits
	.sectionflags	@"SHF_BARRIERS=1"
	.align	128
        .global         triton_poi_fused__native_batch_norm_legit_no_training_mul_sigmoid_35
        .type           triton_poi_fused__native_batch_norm_legit_no_training_mul_sigmoid_35,@function
        .size           triton_poi_fused__native_batch_norm_legit_no_training_mul_sigmoid_35,(.L_x_1 - triton_poi_fused__native_batch_norm_legit_no_training_mul_sigmoid_35)
        .other          triton_poi_fused__native_batch_norm_legit_no_training_mul_sigmoid_35,@"STO_CUDA_ENTRY STV_DEFAULT"
triton_poi_fused__native_batch_norm_legit_no_training_mul_sigmoid_35:
.text.triton_poi_fused__native_batch_norm_legit_no_training_mul_sigmoid_35:
[----:B------:R-:W0:Y:S01]  /*0000*/  LDC R1, c[0x0][0x28] ;  /* 0x00000a00ff017b82 */ /* 0x000e220000000800 */
[----:B------:R-:W1:Y:S07]  /*0010*/  S2R R14, SR_TID.X ;  /* 0x00000000000e7919 */ /* 0x000e6e0000002100 */
[----:B------:R-:W2:Y:S01]  /*0020*/  LDC.64 R4, c[0x0][0x210] ;  /* 0x00008400ff047b82 */ /* 0x000ea20000000a00 */
[----:B------:R-:W-:Y:S01]  /*0030*/  CS2R R10, SRZ ;  /* 0x00000000000a7805 */ /* 0x000fe2000001ff00 */
[----:B------:R-:W-:Y:S01]  /*0040*/  ULDC.64 UR6, c[0x0][0x208] ;  /* 0x0000820000067ab9 */ /* 0x000fe20000000a00 */
[----:B------:R-:W3:Y:S01]  /*0050*/  S2R R2, SR_CTAID.Y ;  /* 0x0000000000027919 */ /* 0x000ee20000002600 */
[----:B------:R-:W4:Y:S04]  /*0060*/  S2R R0, SR_CTAID.X ;  /* 0x0000000000007919 */ /* 0x000f280000002500 */
[----:B------:R-:W5:Y:S08]  /*0070*/  S2UR UR5, SR_CgaCtaId ;  /* 0x00000000000579c3 */ /* 0x000f700000008800 */
[----:B------:R-:W2:Y:S01]  /*0080*/  LDC.64 R16, c[0x0][0x218] ;  /* 0x00008600ff107b82 */ /* 0x000ea20000000a00 */
[----:B-1----:R-:W-:Y:S01]  /*0090*/  IMAD.SHL.U32 R15, R14, 0x4, RZ ;  /* 0x000000040e0f7824 */ /* 0x002fe200078e00ff */
[----:B------:R-:W-:-:S04]  /*00a0*/  SHF.R.U32.HI R12, RZ, 0x6, R14 ;  /* 0x00000006ff0c7819 */ /* 0x000fc8000001160e */
[----:B------:R-:W-:Y:S02]  /*00b0*/  LOP3.LUT R3, R15, 0xfc, RZ, 0xc0, !PT ;  /* 0x000000fc0f037812 */ /* 0x000fe400078ec0ff */
[----:B------:R-:W-:Y:S02]  /*00c0*/  SGXT.U32 R12, R12, 0x1 ;  /* 0x000000010c0c781a */ /* 0x000fe40000000000 */
[----:B---3--:R-:W-:-:S04]  /*00d0*/  PRMT R6, R3, 0x6540, R2 ;  /* 0x0000654003067816 */ /* 0x008fc80000000002 */
[C---:B------:R-:W-:Y:S01]  /*00e0*/  ISETP.GE.AND P0, PT, R6.reuse, 0x180, PT ;  /* 0x000001800600780c */ /* 0x040fe20003f06270 */
[----:B------:R-:W-:-:S05]  /*00f0*/  IMAD.HI R3, R6, 0x2aaaaaab, RZ ;  /* 0x2aaaaaab06037827 */ /* 0x000fca00078e02ff */
[----:B------:R-:W-:-:S04]  /*0100*/  SHF.R.U32.HI R8, RZ, 0x1f, R3 ;  /* 0x0000001fff087819 */ /* 0x000fc80000011603 */
[----:B------:R-:W-:Y:S01]  /*0110*/  LEA.HI.SX32 R9, R3, R8, 0x1c ;  /* 0x0000000803097211 */ /* 0x000fe200078fe2ff */
[----:B----4-:R-:W-:-:S04]  /*0120*/  IMAD.SHL.U32 R3, R0, 0x4, RZ ;  /* 0x0000000400037824 */ /* 0x010fc800078e00ff */
[----:B------:R-:W-:Y:S01]  /*0130*/  IMAD R8, R9, -0x60, R6 ;  /* 0xffffffa009087824 */ /* 0x000fe200078e0206 */
[----:B------:R-:W-:Y:S02]  /*0140*/  LOP3.LUT R7, R3, R12, RZ, 0xfc, !PT ;  /* 0x0000000c03077212 */ /* 0x000fe400078efcff */
[----:B------:R-:W-:Y:S01]  /*0150*/  LOP3.LUT R6, R3, 0x2, R12, 0xfe, !PT ;  /* 0x0000000203067812 */ /* 0x000fe200078efe0c */
[----:B------:R-:W-:Y:S01]  /*0160*/  IMAD R8, R9, 0x180, R8 ;  /* 0x0000018009087824 */ /* 0x000fe200078e0208 */
[C---:B------:R-:W-:Y:S02]  /*0170*/  ISETP.LT.AND P1, PT, R7.reuse, 0x4, !P0 ;  /* 0x000000040700780c */ /* 0x040fe40004721270 */
[----:B------:R-:W-:Y:S01]  /*0180*/  ISETP.LT.AND P0, PT, R6, 0x4, !P0 ;  /* 0x000000040600780c */ /* 0x000fe20004701270 */
[----:B------:R-:W-:Y:S01]  /*0190*/  IMAD R19, R7, 0x60, R8 ;  /* 0x0000006007137824 */ /* 0x000fe200078e0208 */
[----:B------:R-:W-:Y:S02]  /*01a0*/  CS2R R8, SRZ ;  /* 0x0000000000087805 */ /* 0x000fe4000001ff00 */
[----:B------:R-:W-:Y:S01]  /*01b0*/  CS2R R6, SRZ ;  /* 0x0000000000067805 */ /* 0x000fe2000001ff00 */
[----:B------:R-:W-:-:S02]  /*01c0*/  VIADD R21, R19, 0xc0 ;  /* 0x000000c013157836 */ /* 0x000fc40000000000 */
[----:B--2---:R-:W-:-:S04]  /*01d0*/  IMAD.WIDE R18, R19, 0x4, R4 ;  /* 0x0000000413127825 */ /* 0x004fc800078e0204 */
[----:B------:R-:W-:Y:S01]  /*01e0*/  IMAD.WIDE R20, R21, 0x4, R4 ;  /* 0x0000000415147825 */ /* 0x000fe200078e0204 */
[----:B------:R-:W-:Y:S01]  /*01f0*/  CS2R R4, SRZ ;  /* 0x0000000000047805 */ /* 0x000fe2000001ff00 */
[----:B------:R1:W2:Y:S05]  /*0200*/  @P1 LDG.E.EL.128 R8, desc[UR6][R18.64] ;  /* 0x0000000612081981 */ /* 0x0002aa000c2e1d00 */
[----:B------:R-:W3:Y:S01]  /*0210*/  @P0 LDG.E.EL.128 R4, desc[UR6][R20.64] ;  /* 0x0000000614040981 */ /* 0x000ee2000c2e1d00 */
[----:B------:R-:W-:Y:S01]  /*0220*/  IMAD.SHL.U32 R13, R14, 0x10, RZ ;  /* 0x000000100e0d7824 */ /* 0x000fe200078e00ff */
[----:B------:R-:W-:Y:S02]  /*0230*/  UMOV UR4, 0x400 ;  /* 0x0000040000047882 */ /* 0x000fe40000000000 */
[----:B-----5:R-:W-:-:S02]  /*0240*/  UPRMT UR4, UR5, 0x654, UR4 ;  /* 0x0000065405047896 */ /* 0x020fc40008000004 */
[----:B------:R-:W-:Y:S01]  /*0250*/  LOP3.LUT R23, R13, 0x3f0, RZ, 0xc0, !PT ;  /* 0x000003f00d177812 */ /* 0x000fe200078ec0ff */
[----:B------:R-:W-:-:S03]  /*0260*/  IMAD.SHL.U32 R13, R14, 0x2, RZ ;  /* 0x000000020e0d7824 */ /* 0x000fc600078e00ff */
[C---:B------:R-:W-:Y:S01]  /*0270*/  LOP3.LUT R12, R23.reuse, R12, RZ, 0xfc, !PT ;  /* 0x0000000c170c7212 */ /* 0x040fe200078efcff */
[----:B------:R-:W-:Y:S01]  /*0280*/  VIADD R23, R23, UR4 ;  /* 0x0000000417177c36 */ /* 0x000fe20008000000 */
[----:B-1----:R-:W-:-:S03]  /*0290*/  LOP3.LUT R19, R13, 0xfe, RZ, 0xc0, !PT ;  /* 0x000000fe0d137812 */ /* 0x002fc600078ec0ff */
[----:B------:R-:W-:Y:S01]  /*02a0*/  IMAD R23, R12, 0x4, R23 ;  /* 0x000000040c177824 */ /* 0x000fe200078e0217 */
[----:B------:R-:W-:-:S04]  /*02b0*/  PRMT R13, R19, 0x6540, R2 ;  /* 0x00006540130d7816 */ /* 0x000fc80000000002 */
[C---:B------:R-:W-:Y:S01]  /*02c0*/  ISETP.GE.AND P0, PT, R13.reuse, 0x180, PT ;  /* 0x000001800d00780c */ /* 0x040fe20003f06270 */
[----:B0-----:R-:W-:Y:S01]  /*02d0*/  IMAD.WIDE R16, R13, 0x4, R16 ;  /* 0x000000040d107825 */ /* 0x001fe200078e0210 */
[----:B------:R-:W-:Y:S01]  /*02e0*/  CS2R R12, SRZ ;  /* 0x00000000000c7805 */ /* 0x000fe2000001ff00 */
[----:B--2---:R0:W-:Y:S04]  /*02f0*/  STS [R23], R8 ;  /* 0x0000000817007388 */ /* 0x0041e80000000800 */
[----:B------:R-:W-:Y:S04]  /*0300*/  STS [R23+0x14], R9 ;  /* 0x0000140917007388 */ /* 0x000fe80000000800 */
[----:B------:R-:W-:Y:S04]  /*0310*/  STS [R23+0x28], R10 ;  /* 0x0000280a17007388 */ /* 0x000fe80000000800 */
[----:B------:R-:W-:Y:S04]  /*0320*/  STS [R23+0x3c], R11 ;  /* 0x00003c0b17007388 */ /* 0x000fe80000000800 */
[----:B---3--:R1:W-:Y:S04]  /*0330*/  STS [R23+0x8], R4 ;  /* 0x0000080417007388 */ /* 0x0083e80000000800 */
[----:B------:R-:W-:Y:S04]  /*0340*/  STS [R23+0x1c], R5 ;  /* 0x00001c0517007388 */ /* 0x000fe80000000800 */
[----:B------:R-:W-:Y:S04]  /*0350*/  STS [R23+0x30], R6 ;  /* 0x0000300617007388 */ /* 0x000fe80000000800 */
[----:B------:R-:W-:Y:S01]  /*0360*/  STS [R23+0x44], R7 ;  /* 0x0000440717007388 */ /* 0x000fe20000000800 */
[----:B------:R-:W-:Y:S06]  /*0370*/  BAR.SYNC.DEFER_BLOCKING 0x0 ;  /* 0x0000000000007b1d */ /* 0x000fec0000010000 */
[----:B------:R2:W3:Y:S01]  /*0380*/  @!P0 LDG.E.EL.64 R12, desc[UR6][R16.64] ;  /* 0x00000006100c8981 */ /* 0x0004e2000c2e1b00 */
[----:B------:R-:W-:-:S02]  /*0390*/  LOP3.LUT R15, R15, 0x1fc, RZ, 0xc0, !PT ;  /* 0x000001fc0f0f7812 */ /* 0x000fc400078ec0ff */
[----:B------:R-:W-:Y:S02]  /*03a0*/  LOP3.LUT R21, R14, 0x7f, RZ, 0xc0, !PT ;  /* 0x0000007f0e157812 */ /* 0x000fe400078ec0ff */
[----:B------:R-:W-:Y:S01]  /*03b0*/  LEA R20, R19, UR4, 0x3 ;  /* 0x0000000413147c11 */ /* 0x000fe2000f8e18ff */
[----:B0-----:R-:W-:Y:S01]  /*03c0*/  VIADD R8, R15, UR4 ;  /* 0x000000040f087c36 */ /* 0x001fe20008000000 */
[C---:B------:R-:W-:Y:S02]  /*03d0*/  LEA R22, R21.reuse, UR4, 0x3 ;  /* 0x0000000415167c11 */ /* 0x040fe4000f8e18ff */
[----:B-1----:R-:W-:Y:S01]  /*03e0*/  LOP3.LUT R4, R21, 0x80, RZ, 0xfc, !PT ;  /* 0x0000008015047812 */ /* 0x002fe200078efcff */
[----:B------:R-:W-:Y:S01]  /*03f0*/  IMAD R18, R15, 0x4, R8 ;  /* 0x000000040f127824 */ /* 0x000fe200078e0208 */
[----:B--2---:R-:W-:Y:S01]  /*0400*/  PRMT R17, R21, 0x6540, R2 ;  /* 0x0000654015117816 */ /* 0x004fe20000000002 */
[----:B------:R-:W0:Y:S01]  /*0410*/  LDC.64 R8, c[0x0][0x220] ;  /* 0x00008800ff087b82 */ /* 0x000e220000000a00 */
[----:B------:R-:W-:Y:S01]  /*0420*/  LEA R16, R4, UR4, 0x3 ;  /* 0x0000000404107c11 */ /* 0x000fe2000f8e18ff */
[----:B------:R-:W-:Y:S01]  /*0430*/  IMAD.SHL.U32 R4, R2, 0x100, RZ ;  /* 0x0000010002047824 */ /* 0x000fe200078e00ff */
[----:B------:R-:W-:Y:S01]  /*0440*/  LDS R19, [R18] ;  /* 0x0000000012137984 */ /* 0x000fe20000000800 */
[----:B------:R-:W-:Y:S01]  /*0450*/  ISETP.GE.AND P0, PT, R3, 0x4, PT ;  /* 0x000000040300780c */ /* 0x000fe20003f06270 */
[----:B------:R-:W-:-:S02]  /*0460*/  IMAD.IADD R2, R17, 0x1, R0 ;  /* 0x0000000111027824 */ /* 0x000fc400078e0200 */
[----:B------:R-:W-:Y:S01]  /*0470*/  LDS R5, [R18+0x4] ;  /* 0x0000040012057984 */ /* 0x000fe20000000800 */
[----:B------:R-:W-:Y:S01]  /*0480*/  LOP3.LUT R21, R4, 0x80, R21, 0xfe, !PT ;  /* 0x0000008004157812 */ /* 0x000fe200078efe15 */
[----:B------:R-:W-:Y:S01]  /*0490*/  IMAD.SHL.U32 R3, R2, 0x4, RZ ;  /* 0x0000000402037824 */ /* 0x000fe200078e00ff */
[----:B------:R-:W-:Y:S01]  /*04a0*/  ISETP.LT.AND P1, PT, R17, 0x180, !P0 ;  /* 0x000001801100780c */ /* 0x000fe20004721270 */
[----:B------:R-:W-:Y:S01]  /*04b0*/  LDS R6, [R18+0x8] ;  /* 0x0000080012067984 */ /* 0x000fe20000000800 */
[C---:B------:R-:W-:Y:S01]  /*04c0*/  ISETP.LT.AND P0, PT, R21.reuse, 0x180, !P0 ;  /* 0x000001801500780c */ /* 0x040fe20004701270 */
[----:B------:R-:W-:Y:S02]  /*04d0*/  IMAD.IADD R0, R21, 0x1, R0 ;  /* 0x0000000115007824 */ /* 0x000fe400078e0200 */
[----:B------:R-:W-:Y:S04]  /*04e0*/  LDS R7, [R18+0xc] ;  /* 0x00000c0012077984 */ /* 0x000fe80000000800 */
[----:B------:R-:W-:Y:S04]  /*04f0*/  LDS R10, [R18+0xa00] ;  /* 0x000a0000120a7984 */ /* 0x000fe80000000800 */
[----:B------:R-:W-:Y:S01]  /*0500*/  LDS R11, [R18+0xa04] ;  /* 0x000a0400120b7984 */ /* 0x000fe20000000800 */
[----:B0-----:R-:W-:-:S03]  /*0510*/  IMAD.WIDE R2, R3, 0x4, R8 ;  /* 0x0000000403027825 */ /* 0x001fc600078e0208 */
[----:B------:R-:W-:Y:S04]  /*0520*/  LDS R14, [R18+0xa08] ;  /* 0x000a0800120e7984 */ /* 0x000fe80000000800 */
[----:B------:R-:W-:Y:S01]  /*0530*/  LDS R15, [R18+0xa0c] ;  /* 0x000a0c00120f7984 */ /* 0x000fe20000000800 */
[----:B------:R-:W-:Y:S06]  /*0540*/  BAR.SYNC.DEFER_BLOCKING 0x0 ;  /* 0x0000000000007b1d */ /* 0x000fec0000010000 */
[----:B---3--:R-:W-:Y:S04]  /*0550*/  STS [R20], R12 ;  /* 0x0000000c14007388 */ /* 0x008fe80000000800 */
[----:B------:R0:W-:Y:S01]  /*0560*/  STS [R20+0x8], R13 ;  /* 0x0000080d14007388 */ /* 0x0001e20000000800 */
[----:B------:R-:W-:Y:S01]  /*0570*/  BAR.SYNC.DEFER_BLOCKING 0x0 ;  /* 0x0000000000007b1d */ /* 0x000fe20000010000 */
[----:B0-----:R-:W-:-:S04]  /*0580*/  IMAD.SHL.U32 R13, R0, 0x4, RZ ;  /* 0x00000004000d7824 */ /* 0x001fc800078e00ff */
[----:B------:R-:W-:Y:S01]  /*0590*/  IMAD.WIDE R8, R13, 0x4, R8 ;  /* 0x000000040d087825 */ /* 0x000fe200078e0208 */
[----:B------:R-:W0:Y:S04]  /*05a0*/  LDS R22, [R22] ;  /* 0x0000000016167984 */ /* 0x000e280000000800 */
[----:B------:R-:W1:Y:S01]  /*05b0*/  LDS R16, [R16] ;  /* 0x0000000010107984 */ /* 0x000e620000000800 */
[-C--:B0-----:R-:W-:Y:S01]  /*05c0*/  FMUL R4, R19, R22.reuse ;  /* 0x0000001613047220 */ /* 0x081fe20000400000 */
[-C--:B------:R-:W-:Y:S01]  /*05d0*/  FMUL R5, R5, R22.reuse ;  /* 0x0000001605057220 */ /* 0x080fe20000400000 */
[-C--:B------:R-:W-:Y:S01]  /*05e0*/  FMUL R6, R6, R22.reuse ;  /* 0x0000001606067220 */ /* 0x080fe20000400000 */
[----:B------:R-:W-:Y:S01]  /*05f0*/  FMUL R7, R7, R22 ;  /* 0x0000001607077220 */ /* 0x000fe20000400000 */
[-C--:B-1----:R-:W-:Y:S01]  /*0600*/  FMUL R12, R10, R16.reuse ;  /* 0x000000100a0c7220 */ /* 0x082fe20000400000 */
[-C--:B------:R-:W-:Y:S01]  /*0610*/  FMUL R13, R11, R16.reuse ;  /* 0x000000100b0d7220 */ /* 0x080fe20000400000 */
[-C--:B------:R-:W-:Y:S01]  /*0620*/  FMUL R14, R14, R16.reuse ;  /* 0x000000100e0e7220 */ /* 0x080fe20000400000 */
[----:B------:R-:W-:Y:S01]  /*0630*/  FMUL R15, R15, R16 ;  /* 0x000000100f0f7220 */ /* 0x000fe20000400000 */
[----:B------:R0:W-:Y:S02]  /*0640*/  @P1 STG.E.128 desc[UR6][R2.64], R4 ;  /* 0x0000000402001986 */ /* 0x0001e4000c101d06 */
[----:B0-----:R-:W-:Y:S05]  /*0650*/  @!P0 EXIT ;  /* 0x000000000000894d */ /* 0x001fea0003800000 */
[----:B------:R-:W-:Y:S01]  /*0660*/  STG.E.128 desc[UR6][R8.64], R12 ;  /* 0x0000000c08007986 */ /* 0x000fe2000c101d06 */
[----:B------:R-:W-:Y:S05]  /*0670*/  EXIT ;  /* 0x000000000000794d */ /* 0x000fea0003800000 */
.L_x_0:
[----:B------:R-:W-:-:S00]  /*0680*/  BRA `(.L_x_0) ;  /* 0xfffffffc00fc7947 */ /* 0x000fc0000383ffff */
[----:B------:R-:W-:-:S00]  /*0690*/  NOP ;  /* 0x0000000000007918 */ /* 0x000fc00000000000 */
        /* <DEDUP_REMOVED lines=14> */
.L_x_1:


//--------------------- .nv.shared.triton_poi_fused__native_batch_norm_legit_no_training_mul_sigmoid_35 --------------------------
	.section	.nv.shared.triton_poi_fused__native_batch_norm_legit_no_training_mul_sigmoid_35,"aw",@nobits
	.sectionflags	@""
	.align	16
	.zero		1024


//--------------------- .nv.constant0.triton_poi_fused__native_batch_norm_legit_no_training_mul_sigmoid_35 --------------------------
	.section	.nv.constant0.triton_poi_fused__native_batch_norm_legit_no_training_mul_sigmoid_35,"a",@progbits
	.sectionflags	@""
	.align	4
.nv.constant0.triton_poi_fused__native_batch_norm_legit_no_training_mul_sigmoid_35:
	.zero		560
